	.headerflags	@"EF_CUDA_TEXMODE_UNIFIED EF_CUDA_64BIT_ADDRESS EF_CUDA_ACCELERATORS EF_CUDA_SM90 EF_CUDA_VIRTUAL_SM(EF_CUDA_SM90)"
	.elftype	@"ET_EXEC"


//--------------------- .nv.info                  --------------------------
	.section	.nv.info,"",@"SHT_CUDA_INFO"
	.align	4


	//----- nvinfo : EIATTR_REGCOUNT
	.align		4
        /*0000*/ 	.byte	0x04, 0x2f
        /*0002*/ 	.short	(.L_1 - .L_0)
	.align		4
.L_0:
        /*0004*/ 	.word	index@(triton_poi_fused_adaptive_max_pool2d_0)
        /*0008*/ 	.word	0x00000017


	//----- nvinfo : EIATTR_MIN_STACK_SIZE
	.align		4
.L_1:
        /*000c*/ 	.byte	0x04, 0x12
        /*000e*/ 	.short	(.L_3 - .L_2)
	.align		4
.L_2:
        /*0010*/ 	.word	index@(triton_poi_fused_adaptive_max_pool2d_0)
        /*0014*/ 	.word	0x00000000


	//----- nvinfo : EIATTR_FRAME_SIZE
	.align		4
.L_3:
        /*0018*/ 	.byte	0x04, 0x11
        /*001a*/ 	.short	(.L_5 - .L_4)
	.align		4
.L_4:
        /*001c*/ 	.word	index@(triton_poi_fused_adaptive_max_pool2d_0)
        /*0020*/ 	.word	0x00000000


	//----- nvinfo : EIATTR_MIN_STACK_SIZE
	.align		4
.L_5:
        /*0024*/ 	.byte	0x04, 0x12
        /*0026*/ 	.short	(.L_7 - .L_6)
	.align		4
.L_6:
        /*0028*/ 	.word	index@(triton_poi_fused_adaptive_max_pool2d_0)
        /*002c*/ 	.word	0x00000000
.L_7:


//--------------------- .nv.info.triton_poi_fused_adaptive_max_pool2d_0 --------------------------
	.section	.nv.info.triton_poi_fused_adaptive_max_pool2d_0,"",@"SHT_CUDA_INFO"
	.sectionflags	@""
	.align	4


	//----- nvinfo : EIATTR_CUDA_API_VERSION
	.align		4
        /*0000*/ 	.byte	0x04, 0x37
        /*0002*/ 	.short	(.L_9 - .L_8)
.L_8:
        /*0004*/ 	.word	0x0000007c


	//----- nvinfo : EIATTR_KPARAM_INFO
	.align		4
.L_9:
        /*0008*/ 	.byte	0x04, 0x17
        /*000a*/ 	.short	(.L_11 - .L_10)
.L_10:
        /*000c*/ 	.word	0x00000000
        /*0010*/ 	.short	0x0002
        /*0012*/ 	.short	0x0010
        /*0014*/ 	.byte	0x00, 0xf0, 0x11, 0x00


	//----- nvinfo : EIATTR_KPARAM_INFO
	.align		4
.L_11:
        /*0018*/ 	.byte	0x04, 0x17
        /*001a*/ 	.short	(.L_13 - .L_12)
.L_12:
        /*001c*/ 	.word	0x00000000
        /*0020*/ 	.short	0x0001
        /*0022*/ 	.short	0x0008
        /*0024*/ 	.byte	0x00, 0xf4, 0x21, 0x00


	//----- nvinfo : EIATTR_KPARAM_INFO
	.align		4
.L_13:
        /*0028*/ 	.byte	0x04, 0x17
        /*002a*/ 	.short	(.L_15 - .L_14)
.L_14:
        /*002c*/ 	.word	0x00000000
        /*0030*/ 	.short	0x0000
        /*0032*/ 	.short	0x0000
        /*0034*/ 	.byte	0x00, 0xf4, 0x21, 0x00


	//----- nvinfo : EIATTR_SPARSE_MMA_MASK
	.align		4
.L_15:
        /*0038*/ 	.byte	0x03, 0x50
        /*003a*/ 	.short	0x0000


	//----- nvinfo : EIATTR_MAXREG_COUNT
	.align		4
        /*003c*/ 	.byte	0x03, 0x1b
        /*003e*/ 	.short	0x00ff


	//----- nvinfo : EIATTR_EXIT_INSTR_OFFSETS
	.align		4
        /*0040*/ 	.byte	0x04, 0x1c
        /*0042*/ 	.short	(.L_17 - .L_16)


	//   ....[0]....
.L_16:
        /*0044*/ 	.word	0x000005a0


	//   ....[1]....
        /*0048*/ 	.word	0x000005c0


	//----- nvinfo : EIATTR_REQNTID
	.align		4
.L_17:
        /*004c*/ 	.byte	0x04, 0x10
        /*004e*/ 	.short	(.L_19 - .L_18)
.L_18:
        /*0050*/ 	.word	0x00000020
        /*0054*/ 	.word	0x00000001
        /*0058*/ 	.word	0x00000001


	//----- nvinfo : EIATTR_CBANK_PARAM_SIZE
	.align		4
.L_19:
        /*005c*/ 	.byte	0x03, 0x19
        /*005e*/ 	.short	0x0014


	//----- nvinfo : EIATTR_PARAM_CBANK
	.align		4
        /*0060*/ 	.byte	0x04, 0x0a
        /*0062*/ 	.short	(.L_21 - .L_20)
	.align		4
.L_20:
        /*0064*/ 	.word	index@(.nv.constant0.triton_poi_fused_adaptive_max_pool2d_0)
        /*0068*/ 	.short	0x0210
        /*006a*/ 	.short	0x0014


	//----- nvinfo : EIATTR_SW_WAR
	.align		4
.L_21:
        /*006c*/ 	.byte	0x04, 0x36
        /*006e*/ 	.short	(.L_23 - .L_22)
.L_22:
        /*0070*/ 	.word	0x00000008
.L_23:


//--------------------- .nv.callgraph             --------------------------
	.section	.nv.callgraph,"",@"SHT_CUDA_CALLGRAPH"
	.align	4
	.sectionentsize	8
	.align		4
        /*0000*/ 	.word	0x00000000
	.align		4
        /*0004*/ 	.word	0xffffffff
	.align		4
        /*0008*/ 	.word	0x00000000
	.align		4
        /*000c*/ 	.word	0xfffffffe
	.align		4
        /*0010*/ 	.word	0x00000000
	.align		4
        /*0014*/ 	.word	0xfffffffd
	.align		4
        /*0018*/ 	.word	0x00000000
	.align		4
        /*001c*/ 	.word	0xfffffffc


//--------------------- .text.triton_poi_fused_adaptive_max_pool2d_0 --------------------------
	.section	.text.triton_poi_fused_adaptive_max_pool2d_0,"ax",@progbits
	.align	128
        .global         triton_poi_fused_adaptive_max_pool2d_0
        .type           triton_poi_fused_adaptive_max_pool2d_0,@function
        .size           triton_poi_fused_adaptive_max_pool2d_0,(.L_x_1 - triton_poi_fused_adaptive_max_pool2d_0)
        .other          triton_poi_fused_adaptive_max_pool2d_0,@"STO_CUDA_ENTRY STV_DEFAULT"
triton_poi_fused_adaptive_max_pool2d_0:
.text.triton_poi_fused_adaptive_max_pool2d_0:
[----:B------:R-:W0:Y:S02]  /*0000*/  LDC R1, c[0x0][0x28] ;  /* 0x00000a00ff017b82 */ /* 0x000e240000000800 */
[----:B------:R-:W1:Y:S01]  /*0010*/  S2R R20, SR_TID.X ;  /* 0x0000000000147919 */ /* 0x000e620000002100 */
[----:B------:R-:W2:Y:S01]  /*0020*/  LDC.64 R2, c[0x0][0x210] ;  /* 0x00008400ff027b82 */ /* 0x000ea20000000a00 */
[----:B------:R-:W-:Y:S01]  /*0030*/  IMAD.MOV.U32 R4, RZ, RZ, RZ ;  /* 0x000000ffff047224 */ /* 0x000fe200078e00ff */
[----:B------:R-:W-:Y:S01]  /*0040*/  CS2R R18, SRZ ;  /* 0x0000000000127805 */ /* 0x000fe2000001ff00 */
[----:B------:R-:W3:Y:S01]  /*0050*/  S2R R5, SR_CTAID.X ;  /* 0x0000000000057919 */ /* 0x000ee20000002500 */
[----:B------:R-:W-:Y:S01]  /*0060*/  ULDC.64 UR4, c[0x0][0x208] ;  /* 0x0000820000047ab9 */ /* 0x000fe20000000a00 */
[----:B-1----:R-:W-:-:S05]  /*0070*/  LOP3.LUT R0, R20, 0xf, RZ, 0xc0, !PT ;  /* 0x0000000f14007812 */ /* 0x002fca00078ec0ff */
[----:B---3--:R-:W-:-:S04]  /*0080*/  IMAD R0, R5, 0x10, R0 ;  /* 0x0000001005007824 */ /* 0x008fc800078e0200 */
[C---:B------:R-:W-:Y:S01]  /*0090*/  IMAD.SHL.U32 R5, R0.reuse, 0x10, RZ ;  /* 0x0000001000057824 */ /* 0x040fe200078e00ff */
[----:B------:R-:W-:-:S03]  /*00a0*/  ISETP.GE.AND P0, PT, R0, 0x10, PT ;  /* 0x000000100000780c */ /* 0x000fc60003f06270 */
[----:B--2---:R-:W-:-:S10]  /*00b0*/  IMAD.WIDE R2, R5, 0x4, R2 ;  /* 0x0000000405027825 */ /* 0x004fd400078e0202 */
[----:B------:R-:W2:Y:S04]  /*00c0*/  @!P0 LDG.E.EL R4, desc[UR4][R2.64] ;  /* 0x0000000402048981 */ /* 0x000ea8000c2e1900 */
[----:B------:R-:W2:Y:S01]  /*00d0*/  @!P0 LDG.E.EL R19, desc[UR4][R2.64+0x4] ;  /* 0x0000040402138981 */ /* 0x000ea2000c2e1900 */
[----:B------:R-:W-:-:S03]  /*00e0*/  CS2R R16, SRZ ;  /* 0x0000000000107805 */ /* 0x000fc6000001ff00 */
[----:B------:R-:W3:Y:S04]  /*00f0*/  @!P0 LDG.E.EL R18, desc[UR4][R2.64+0x8] ;  /* 0x0000080402128981 */ /* 0x000ee8000c2e1900 */
[----:B------:R-:W4:Y:S01]  /*0100*/  @!P0 LDG.E.EL R17, desc[UR4][R2.64+0xc] ;  /* 0x00000c0402118981 */ /* 0x000f22000c2e1900 */
[----:B------:R-:W-:-:S03]  /*0110*/  CS2R R14, SRZ ;  /* 0x00000000000e7805 */ /* 0x000fc6000001ff00 */
[----:B------:R-:W5:Y:S04]  /*0120*/  @!P0 LDG.E.EL R16, desc[UR4][R2.64+0x10] ;  /* 0x0000100402108981 */ /* 0x000f68000c2e1900 */
[----:B------:R-:W5:Y:S01]  /*0130*/  @!P0 LDG.E.EL R15, desc[UR4][R2.64+0x14] ;  /* 0x00001404020f8981 */ /* 0x000f62000c2e1900 */
[----:B------:R-:W-:-:S03]  /*0140*/  CS2R R12, SRZ ;  /* 0x00000000000c7805 */ /* 0x000fc6000001ff00 */
[----:B------:R-:W5:Y:S04]  /*0150*/  @!P0 LDG.E.EL R14, desc[UR4][R2.64+0x18] ;  /* 0x00001804020e8981 */ /* 0x000f68000c2e1900 */
[----:B------:R-:W5:Y:S01]  /*0160*/  @!P0 LDG.E.EL R13, desc[UR4][R2.64+0x1c] ;  /* 0x00001c04020d8981 */ /* 0x000f62000c2e1900 */
[----:B------:R-:W-:-:S03]  /*0170*/  CS2R R10, SRZ ;  /* 0x00000000000a7805 */ /* 0x000fc6000001ff00 */
[----:B------:R-:W5:Y:S04]  /*0180*/  @!P0 LDG.E.EL R12, desc[UR4][R2.64+0x20] ;  /* 0x00002004020c8981 */ /* 0x000f68000c2e1900 */
[----:B------:R-:W5:Y:S01]  /*0190*/  @!P0 LDG.E.EL R11, desc[UR4][R2.64+0x24] ;  /* 0x00002404020b8981 */ /* 0x000f62000c2e1900 */
[----:B------:R-:W-:-:S03]  /*01a0*/  IMAD.MOV.U32 R5, RZ, RZ, RZ ;  /* 0x000000ffff057224 */ /* 0x000fc600078e00ff */
[----:B------:R-:W5:Y:S01]  /*01b0*/  @!P0 LDG.E.EL R10, desc[UR4][R2.64+0x28] ;  /* 0x00002804020a8981 */ /* 0x000f62000c2e1900 */
[----:B------:R-:W-:-:S03]  /*01c0*/  CS2R R8, SRZ ;  /* 0x0000000000087805 */ /* 0x000fc6000001ff00 */
[----:B------:R-:W5:Y:S04]  /*01d0*/  @!P0 LDG.E.EL R5, desc[UR4][R2.64+0x2c] ;  /* 0x00002c0402058981 */ /* 0x000f68000c2e1900 */
[----:B------:R-:W5:Y:S04]  /*01e0*/  @!P0 LDG.E.EL R8, desc[UR4][R2.64+0x30] ;  /* 0x0000300402088981 */ /* 0x000f68000c2e1900 */
[----:B------:R-:W5:Y:S01]  /*01f0*/  @!P0 LDG.E.EL R9, desc[UR4][R2.64+0x34] ;  /* 0x0000340402098981 */ /* 0x000f62000c2e1900 */
[----:B------:R-:W-:-:S06]  /*0200*/  CS2R R6, SRZ ;  /* 0x0000000000067805 */ /* 0x000fcc000001ff00 */
[----:B------:R-:W5:Y:S04]  /*0210*/  @!P0 LDG.E.EL R6, desc[UR4][R2.64+0x38] ;  /* 0x0000380402068981 */ /* 0x000f68000c2e1900 */
[----:B------:R1:W5:Y:S02]  /*0220*/  @!P0 LDG.E.EL R7, desc[UR4][R2.64+0x3c] ;  /* 0x00003c0402078981 */ /* 0x000364000c2e1900 */
[----:B-1----:R-:W1:Y:S01]  /*0230*/  LDC.64 R2, c[0x0][0x218] ;  /* 0x00008600ff027b82 */ /* 0x002e620000000a00 */
[C---:B--2---:R-:W-:Y:S02]  /*0240*/  FSETP.GT.AND P1, PT, R19.reuse, R4, PT ;  /* 0x000000041300720b */ /* 0x044fe40003f24000 */
[----:B------:R-:W-:Y:S02]  /*0250*/  FSETP.NAN.AND P2, PT, R19, R19, PT ;  /* 0x000000131300720b */ /* 0x000fe40003f48000 */
[----:B---3--:R-:W-:-:S09]  /*0260*/  FSETP.NAN.AND P0, PT, R18, R18, PT ;  /* 0x000000121200720b */ /* 0x008fd20003f08000 */
[----:B------:R-:W-:Y:S02]  /*0270*/  @!P1 FSEL R19, R19, R4, P2 ;  /* 0x0000000413139208 */ /* 0x000fe40001000000 */
[----:B----4-:R-:W-:Y:S02]  /*0280*/  FSETP.NAN.AND P1, PT, R17, R17, PT ;  /* 0x000000111100720b */ /* 0x010fe40003f28000 */
[----:B------:R-:W-:-:S04]  /*0290*/  FSETP.GEU.AND P2, PT, R19, R18, PT ;  /* 0x000000121300720b */ /* 0x000fc80003f4e000 */
[----:B------:R-:W-:Y:S02]  /*02a0*/  @!P0 FSEL R18, R18, R19, !P2 ;  /* 0x0000001312128208 */ /* 0x000fe40005000000 */
[----:B-----5:R-:W-:Y:S02]  /*02b0*/  FSETP.NAN.AND P0, PT, R16, R16, PT ;  /* 0x000000101000720b */ /* 0x020fe40003f08000 */
[----:B------:R-:W-:-:S04]  /*02c0*/  FSETP.GEU.AND P2, PT, R18, R17, PT ;  /* 0x000000111200720b */ /* 0x000fc80003f4e000 */
[----:B------:R-:W-:Y:S02]  /*02d0*/  @!P1 FSEL R17, R17, R18, !P2 ;  /* 0x0000001211119208 */ /* 0x000fe40005000000 */
[----:B------:R-:W-:Y:S02]  /*02e0*/  FSETP.NAN.AND P1, PT, R15, R15, PT ;  /* 0x0000000f0f00720b */ /* 0x000fe40003f28000 */
        /* <DEDUP_REMOVED lines=26> */
[----:B------:R-:W-:Y:S02]  /*0490*/  SHF.R.S32.HI R5, RZ, 0x1f, R0 ;  /* 0x0000001fff057819 */ /* 0x000fe40000011400 */
[----:B------:R-:W-:Y:S02]  /*04a0*/  FSETP.GEU.AND P0, PT, R8, R9, PT ;  /* 0x000000090800720b */ /* 0x000fe40003f0e000 */
[----:B------:R-:W-:Y:S02]  /*04b0*/  FSETP.NAN.AND P1, PT, R6, R6, PT ;  /* 0x000000060600720b */ /* 0x000fe40003f28000 */
[----:B------:R-:W-:Y:S02]  /*04c0*/  @!P2 FSEL R9, R9, R8, !P0 ;  /* 0x000000080909a208 */ /* 0x000fe40004000000 */
[----:B------:R-:W-:-:S02]  /*04d0*/  LEA.HI R5, R5, R0, RZ, 0x2 ;  /* 0x0000000005057211 */ /* 0x000fc400078f10ff */
[----:B------:R-:W-:Y:S02]  /*04e0*/  LOP3.LUT P0, RZ, R20, 0x10, RZ, 0xc0, !PT ;  /* 0x0000001014ff7812 */ /* 0x000fe4000780c0ff */
[----:B------:R-:W-:Y:S01]  /*04f0*/  FSETP.NAN.AND P2, PT, R7, R7, PT ;  /* 0x000000070700720b */ /* 0x000fe20003f48000 */
[----:B------:R-:W-:Y:S01]  /*0500*/  IMAD.SHL.U32 R4, R5, 0x2, RZ ;  /* 0x0000000205047824 */ /* 0x000fe200078e00ff */
[----:B------:R-:W-:Y:S02]  /*0510*/  ISETP.LT.AND P0, PT, R0, 0x10, !P0 ;  /* 0x000000100000780c */ /* 0x000fe40004701270 */
[----:B------:R-:W-:Y:S02]  /*0520*/  FSETP.GEU.AND P3, PT, R9, R6, PT ;  /* 0x000000060900720b */ /* 0x000fe40003f6e000 */
[----:B------:R-:W-:Y:S02]  /*0530*/  LOP3.LUT R5, R5, 0xfffffffc, RZ, 0xc0, !PT ;  /* 0xfffffffc05057812 */ /* 0x000fe400078ec0ff */
[----:B------:R-:W-:-:S02]  /*0540*/  LOP3.LUT R4, R4, 0xfffffff8, RZ, 0xc0, !PT ;  /* 0xfffffff804047812 */ /* 0x000fc400078ec0ff */
[----:B------:R-:W-:Y:S02]  /*0550*/  @!P1 FSEL R6, R6, R9, !P3 ;  /* 0x0000000906069208 */ /* 0x000fe40005800000 */
[----:B------:R-:W-:Y:S02]  /*0560*/  IADD3 R5, R4, R0, -R5 ;  /* 0x0000000004057210 */ /* 0x000fe40007ffe805 */
[----:B------:R-:W-:-:S03]  /*0570*/  FSETP.GEU.AND P1, PT, R6, R7, PT ;  /* 0x000000070600720b */ /* 0x000fc60003f2e000 */
[----:B-1----:R-:W-:Y:S01]  /*0580*/  IMAD.WIDE R2, R5, 0x4, R2 ;  /* 0x0000000405027825 */ /* 0x002fe200078e0202 */
[----:B------:R-:W-:Y:S01]  /*0590*/  @!P2 SEL R7, R7, R6, !P1 ;  /* 0x000000060707a207 */ /* 0x000fe20004800000 */
[----:B------:R-:W-:Y:S08]  /*05a0*/  @!P0 EXIT ;  /* 0x000000000000894d */ /* 0x000ff00003800000 */
[----:B------:R-:W-:Y:S01]  /*05b0*/  STG.E desc[UR4][R2.64], R7 ;  /* 0x0000000702007986 */ /* 0x000fe2000c101904 */
[----:B------:R-:W-:Y:S05]  /*05c0*/  EXIT ;  /* 0x000000000000794d */ /* 0x000fea0003800000 */
.L_x_0:
[----:B------:R-:W-:-:S00]  /*05d0*/  BRA `(.L_x_0) ;  /* 0xfffffffc00fc7947 */ /* 0x000fc0000383ffff */
[----:B------:R-:W-:-:S00]  /*05e0*/  NOP ;  /* 0x0000000000007918 */ /* 0x000fc00000000000 */
        /* <DEDUP_REMOVED lines=9> */
.L_x_1:


//--------------------- .nv.constant0.triton_poi_fused_adaptive_max_pool2d_0 --------------------------
	.section	.nv.constant0.triton_poi_fused_adaptive_max_pool2d_0,"a",@progbits
	.sectionflags	@""
	.align	4
.nv.constant0.triton_poi_fused_adaptive_max_pool2d_0:
	.zero		548
